	.headerflags	@"EF_CUDA_TEXMODE_UNIFIED EF_CUDA_64BIT_ADDRESS EF_CUDA_ACCELERATORS EF_CUDA_SM90 EF_CUDA_VIRTUAL_SM(EF_CUDA_SM90)"
	.elftype	@"ET_EXEC"


//--------------------- .nv.info                  --------------------------
	.section	.nv.info,"",@"SHT_CUDA_INFO"
	.align	4


	//----- nvinfo : EIATTR_REGCOUNT
	.align		4
        /*0000*/ 	.byte	0x04, 0x2f
        /*0002*/ 	.short	(.L_1 - .L_0)
	.align		4
.L_0:
        /*0004*/ 	.word	index@(triton_poi_fused_reflection_pad2d_0)
        /*0008*/ 	.word	0x0000000c


	//----- nvinfo : EIATTR_MIN_STACK_SIZE
	.align		4
.L_1:
        /*000c*/ 	.byte	0x04, 0x12
        /*000e*/ 	.short	(.L_3 - .L_2)
	.align		4
.L_2:
        /*0010*/ 	.word	index@(triton_poi_fused_reflection_pad2d_0)
        /*0014*/ 	.word	0x00000000


	//----- nvinfo : EIATTR_FRAME_SIZE
	.align		4
.L_3:
        /*0018*/ 	.byte	0x04, 0x11
        /*001a*/ 	.short	(.L_5 - .L_4)
	.align		4
.L_4:
        /*001c*/ 	.word	index@(triton_poi_fused_reflection_pad2d_0)
        /*0020*/ 	.word	0x00000000


	//----- nvinfo : EIATTR_MIN_STACK_SIZE
	.align		4
.L_5:
        /*0024*/ 	.byte	0x04, 0x12
        /*0026*/ 	.short	(.L_7 - .L_6)
	.align		4
.L_6:
        /*0028*/ 	.word	index@(triton_poi_fused_reflection_pad2d_0)
        /*002c*/ 	.word	0x00000000
.L_7:


//--------------------- .nv.info.triton_poi_fused_reflection_pad2d_0 --------------------------
	.section	.nv.info.triton_poi_fused_reflection_pad2d_0,"",@"SHT_CUDA_INFO"
	.sectionflags	@""
	.align	4


	//----- nvinfo : EIATTR_CUDA_API_VERSION
	.align		4
        /*0000*/ 	.byte	0x04, 0x37
        /*0002*/ 	.short	(.L_9 - .L_8)
.L_8:
        /*0004*/ 	.word	0x0000007c


	//----- nvinfo : EIATTR_KPARAM_INFO
	.align		4
.L_9:
        /*0008*/ 	.byte	0x04, 0x17
        /*000a*/ 	.short	(.L_11 - .L_10)
.L_10:
        /*000c*/ 	.word	0x00000000
        /*0010*/ 	.short	0x0002
        /*0012*/ 	.short	0x0010
        /*0014*/ 	.byte	0x00, 0xf0, 0x11, 0x00


	//----- nvinfo : EIATTR_KPARAM_INFO
	.align		4
.L_11:
        /*0018*/ 	.byte	0x04, 0x17
        /*001a*/ 	.short	(.L_13 - .L_12)
.L_12:
        /*001c*/ 	.word	0x00000000
        /*0020*/ 	.short	0x0001
        /*0022*/ 	.short	0x0008
        /*0024*/ 	.byte	0x00, 0xf4, 0x21, 0x00


	//----- nvinfo : EIATTR_KPARAM_INFO
	.align		4
.L_13:
        /*0028*/ 	.byte	0x04, 0x17
        /*002a*/ 	.short	(.L_15 - .L_14)
.L_14:
        /*002c*/ 	.word	0x00000000
        /*0030*/ 	.short	0x0000
        /*0032*/ 	.short	0x0000
        /*0034*/ 	.byte	0x00, 0xf4, 0x21, 0x00


	//----- nvinfo : EIATTR_SPARSE_MMA_MASK
	.align		4
.L_15:
        /*0038*/ 	.byte	0x03, 0x50
        /*003a*/ 	.short	0x0000


	//----- nvinfo : EIATTR_MAXREG_COUNT
	.align		4
        /*003c*/ 	.byte	0x03, 0x1b
        /*003e*/ 	.short	0x00ff


	//----- nvinfo : EIATTR_EXIT_INSTR_OFFSETS
	.align		4
        /*0040*/ 	.byte	0x04, 0x1c
        /*0042*/ 	.short	(.L_17 - .L_16)


	//   ....[0]....
.L_16:
        /*0044*/ 	.word	0x00000330


	//   ....[1]....
        /*0048*/ 	.word	0x00000350


	//----- nvinfo : EIATTR_REQNTID
	.align		4
.L_17:
        /*004c*/ 	.byte	0x04, 0x10
        /*004e*/ 	.short	(.L_19 - .L_18)
.L_18:
        /*0050*/ 	.word	0x00000080
        /*0054*/ 	.word	0x00000001
        /*0058*/ 	.word	0x00000001


	//----- nvinfo : EIATTR_CBANK_PARAM_SIZE
	.align		4
.L_19:
        /*005c*/ 	.byte	0x03, 0x19
        /*005e*/ 	.short	0x0014


	//----- nvinfo : EIATTR_PARAM_CBANK
	.align		4
        /*0060*/ 	.byte	0x04, 0x0a
        /*0062*/ 	.short	(.L_21 - .L_20)
	.align		4
.L_20:
        /*0064*/ 	.word	index@(.nv.constant0.triton_poi_fused_reflection_pad2d_0)
        /*0068*/ 	.short	0x0210
        /*006a*/ 	.short	0x0014


	//----- nvinfo : EIATTR_SW_WAR
	.align		4
.L_21:
        /*006c*/ 	.byte	0x04, 0x36
        /*006e*/ 	.short	(.L_23 - .L_22)
.L_22:
        /*0070*/ 	.word	0x00000008
.L_23:


//--------------------- .nv.callgraph             --------------------------
	.section	.nv.callgraph,"",@"SHT_CUDA_CALLGRAPH"
	.align	4
	.sectionentsize	8
	.align		4
        /*0000*/ 	.word	0x00000000
	.align		4
        /*0004*/ 	.word	0xffffffff
	.align		4
        /*0008*/ 	.word	0x00000000
	.align		4
        /*000c*/ 	.word	0xfffffffe
	.align		4
        /*0010*/ 	.word	0x00000000
	.align		4
        /*0014*/ 	.word	0xfffffffd
	.align		4
        /*0018*/ 	.word	0x00000000
	.align		4
        /*001c*/ 	.word	0xfffffffc


//--------------------- .text.triton_poi_fused_reflection_pad2d_0 --------------------------
	.section	.text.triton_poi_fused_reflection_pad2d_0,"ax",@progbits
	.align	128
        .global         triton_poi_fused_reflection_pad2d_0
        .type           triton_poi_fused_reflection_pad2d_0,@function
        .size           triton_poi_fused_reflection_pad2d_0,(.L_x_1 - triton_poi_fused_reflection_pad2d_0)
        .other          triton_poi_fused_reflection_pad2d_0,@"STO_CUDA_ENTRY STV_DEFAULT"
triton_poi_fused_reflection_pad2d_0:
.text.triton_poi_fused_reflection_pad2d_0:
[----:B------:R-:W0:Y:S02]  /*0000*/  LDC R1, c[0x0][0x28] ;  /* 0x00000a00ff017b82 */ /* 0x000e240000000800 */
[----:B------:R-:W1:Y:S01]  /*0010*/  S2R R0, SR_TID.X ;  /* 0x0000000000007919 */ /* 0x000e620000002100 */
[----:B------:R-:W-:Y:S01]  /*0020*/  ULDC.64 UR4, c[0x0][0x208] ;  /* 0x0000820000047ab9 */ /* 0x000fe20000000a00 */
[----:B------:R-:W2:Y:S01]  /*0030*/  S2R R3, SR_CTAID.X ;  /* 0x0000000000037919 */ /* 0x000ea20000002500 */
[----:B-1----:R-:W-:-:S05]  /*0040*/  IMAD.SHL.U32 R0, R0, 0x2, RZ ;  /* 0x0000000200007824 */ /* 0x002fca00078e00ff */
[----:B------:R-:W-:-:S05]  /*0050*/  LOP3.LUT R0, R0, 0xfe, RZ, 0xc0, !PT ;  /* 0x000000fe00007812 */ /* 0x000fca00078ec0ff */
[----:B--2---:R-:W-:-:S04]  /*0060*/  IMAD R0, R3, 0x100, R0 ;  /* 0x0000010003007824 */ /* 0x004fc800078e0200 */
[C---:B------:R-:W-:Y:S01]  /*0070*/  IMAD.HI R3, R0.reuse, 0x38e38e39, RZ ;  /* 0x38e38e3900037827 */ /* 0x040fe200078e02ff */
[----:B------:R-:W-:Y:S02]  /*0080*/  IADD3 R2, R0, 0x1, RZ ;  /* 0x0000000100027810 */ /* 0x000fe40007ffe0ff */
[----:B------:R-:W-:Y:S02]  /*0090*/  ISETP.GE.AND P0, PT, R0, 0xf300, PT ;  /* 0x0000f3000000780c */ /* 0x000fe40003f06270 */
[----:B------:R-:W-:-:S04]  /*00a0*/  SHF.R.U32.HI R4, RZ, 0x1f, R3 ;  /* 0x0000001fff047819 */ /* 0x000fc80000011603 */
[----:B------:R-:W-:Y:S01]  /*00b0*/  LEA.HI.SX32 R5, R3, R4, 0x1c ;  /* 0x0000000403057211 */ /* 0x000fe200078fe2ff */
[----:B------:R-:W-:-:S04]  /*00c0*/  IMAD.HI R3, R2, 0x38e38e39, RZ ;  /* 0x38e38e3902037827 */ /* 0x000fc800078e02ff */
[----:B------:R-:W-:Y:S01]  /*00d0*/  IMAD.HI R6, R5, 0x38e38e39, RZ ;  /* 0x38e38e3905067827 */ /* 0x000fe200078e02ff */
[----:B------:R-:W-:-:S04]  /*00e0*/  SHF.R.U32.HI R4, RZ, 0x1f, R3 ;  /* 0x0000001fff047819 */ /* 0x000fc80000011603 */
[----:B------:R-:W-:Y:S02]  /*00f0*/  SHF.R.U32.HI R7, RZ, 0x1f, R6 ;  /* 0x0000001fff077819 */ /* 0x000fe40000011606 */
[----:B------:R-:W-:Y:S01]  /*0100*/  LEA.HI.SX32 R3, R3, R4, 0x1c ;  /* 0x0000000403037211 */ /* 0x000fe200078fe2ff */
[----:B------:R-:W-:Y:S01]  /*0110*/  IMAD R4, R5, -0x48, R0 ;  /* 0xffffffb805047824 */ /* 0x000fe200078e0200 */
[----:B------:R-:W-:-:S03]  /*0120*/  LEA.HI.SX32 R6, R6, R7, 0x1c ;  /* 0x0000000706067211 */ /* 0x000fc600078fe2ff */
[----:B------:R-:W-:Y:S02]  /*0130*/  IMAD R3, R3, -0x48, R2 ;  /* 0xffffffb803037824 */ /* 0x000fe400078e0202 */
[----:B------:R-:W-:Y:S02]  /*0140*/  IMAD R6, R6, -0x48, R5 ;  /* 0xffffffb806067824 */ /* 0x000fe400078e0205 */
[----:B------:R-:W-:Y:S02]  /*0150*/  VIADD R3, R3, 0xfffffffc ;  /* 0xfffffffc03037836 */ /* 0x000fe40000000000 */
[----:B------:R-:W-:Y:S01]  /*0160*/  VIADD R2, R4, 0xfffffffc ;  /* 0xfffffffc04027836 */ /* 0x000fe20000000000 */
[----:B------:R-:W-:Y:S01]  /*0170*/  IADD3 R6, R6, -0x4, RZ ;  /* 0xfffffffc06067810 */ /* 0x000fe20007ffe0ff */
[----:B------:R-:W-:Y:S01]  /*0180*/  IMAD.HI R4, R0, 0x1948b0fd, RZ ;  /* 0x1948b0fd00047827 */ /* 0x000fe200078e02ff */
[----:B------:R-:W-:Y:S02]  /*0190*/  IABS R5, R3 ;  /* 0x0000000300057213 */ /* 0x000fe40000000000 */
[----:B------:R-:W-:-:S02]  /*01a0*/  IABS R7, R2 ;  /* 0x0000000200077213 */ /* 0x000fc40000000000 */
[----:B------:R-:W-:Y:S01]  /*01b0*/  IABS R8, R6 ;  /* 0x0000000600087213 */ /* 0x000fe20000000000 */
[----:B------:R-:W1:Y:S01]  /*01c0*/  LDC.64 R2, c[0x0][0x210] ;  /* 0x00008400ff027b82 */ /* 0x000e620000000a00 */
[----:B------:R-:W-:Y:S01]  /*01d0*/  IMAD.MOV.U32 R6, RZ, RZ, R5 ;  /* 0x000000ffff067224 */ /* 0x000fe200078e0005 */
[----:B------:R-:W-:Y:S01]  /*01e0*/  SHF.R.U32.HI R5, RZ, 0x1f, R4 ;  /* 0x0000001fff057819 */ /* 0x000fe20000011604 */
[----:B------:R-:W-:-:S03]  /*01f0*/  VIADD R7, R7, 0xffffffc1 ;  /* 0xffffffc107077836 */ /* 0x000fc60000000000 */
[----:B------:R-:W-:Y:S02]  /*0200*/  IADD3 R6, R6, -0x3f, RZ ;  /* 0xffffffc106067810 */ /* 0x000fe40007ffe0ff */
[----:B------:R-:W-:Y:S01]  /*0210*/  LEA.HI R5, R4, R5, RZ, 0x17 ;  /* 0x0000000504057211 */ /* 0x000fe200078fb8ff */
[----:B------:R-:W-:Y:S01]  /*0220*/  VIADD R4, R8, 0xffffffc1 ;  /* 0xffffffc108047836 */ /* 0x000fe20000000000 */
[----:B------:R-:W-:Y:S02]  /*0230*/  IABS R7, R7 ;  /* 0x0000000700077213 */ /* 0x000fe40000000000 */
[----:B------:R-:W-:Y:S02]  /*0240*/  IABS R8, R6 ;  /* 0x0000000600087213 */ /* 0x000fe40000000000 */
[----:B------:R-:W-:Y:S02]  /*0250*/  LEA R5, R5, 0xfff, 0xc ;  /* 0x00000fff05057811 */ /* 0x000fe400078e60ff */
[----:B------:R-:W-:-:S02]  /*0260*/  MOV R6, R7 ;  /* 0x0000000700067202 */ /* 0x000fc40000000f00 */
[----:B------:R-:W-:-:S03]  /*0270*/  IABS R7, R4 ;  /* 0x0000000400077213 */ /* 0x000fc60000000000 */
[----:B------:R-:W-:Y:S01]  /*0280*/  IMAD.IADD R4, R5, 0x1, -R6 ;  /* 0x0000000105047824 */ /* 0x000fe200078e0a06 */
[----:B------:R-:W-:Y:S02]  /*0290*/  IADD3 R6, R5, -R8, RZ ;  /* 0x8000000805067210 */ /* 0x000fe40007ffe0ff */
[----:B------:R-:W-:Y:S01]  /*02a0*/  CS2R R8, SRZ ;  /* 0x0000000000087805 */ /* 0x000fe2000001ff00 */
[C---:B------:R-:W-:Y:S02]  /*02b0*/  IMAD R5, R7.reuse, -0x40, R4 ;  /* 0xffffffc007057824 */ /* 0x040fe400078e0204 */
[----:B------:R-:W-:Y:S02]  /*02c0*/  IMAD R7, R7, -0x40, R6 ;  /* 0xffffffc007077824 */ /* 0x000fe400078e0206 */
[----:B-1----:R-:W-:-:S04]  /*02d0*/  IMAD.WIDE R4, R5, 0x4, R2 ;  /* 0x0000000405047825 */ /* 0x002fc800078e0202 */
[----:B------:R-:W-:Y:S01]  /*02e0*/  IMAD.WIDE R2, R7, 0x4, R2 ;  /* 0x0000000407027825 */ /* 0x000fe200078e0202 */
[----:B------:R1:W5:Y:S01]  /*02f0*/  @!P0 LDG.E.EL R8, desc[UR4][R4.64] ;  /* 0x0000000404088981 */ /* 0x000362000c2e1900 */
[----:B------:R-:W2:Y:S03]  /*0300*/  LDC.64 R6, c[0x0][0x218] ;  /* 0x00008600ff067b82 */ /* 0x000ea60000000a00 */
[----:B------:R1:W5:Y:S01]  /*0310*/  @!P0 LDG.E.EL R9, desc[UR4][R2.64] ;  /* 0x0000000402098981 */ /* 0x000362000c2e1900 */
[----:B--2---:R-:W-:Y:S01]  /*0320*/  IMAD.WIDE R6, R0, 0x4, R6 ;  /* 0x0000000400067825 */ /* 0x004fe200078e0206 */
[----:B-1----:R-:W-:Y:S06]  /*0330*/  @P0 EXIT ;  /* 0x000000000000094d */ /* 0x002fec0003800000 */
[----:B-----5:R-:W-:Y:S01]  /*0340*/  STG.E.64 desc[UR4][R6.64], R8 ;  /* 0x0000000806007986 */ /* 0x020fe2000c101b04 */
[----:B------:R-:W-:Y:S05]  /*0350*/  EXIT ;  /* 0x000000000000794d */ /* 0x000fea0003800000 */
.L_x_0:
[----:B------:R-:W-:-:S00]  /*0360*/  BRA `(.L_x_0) ;  /* 0xfffffffc00fc7947 */ /* 0x000fc0000383ffff */
[----:B------:R-:W-:-:S00]  /*0370*/  NOP ;  /* 0x0000000000007918 */ /* 0x000fc00000000000 */
        /* <DEDUP_REMOVED lines=8> */
.L_x_1:


//--------------------- .nv.constant0.triton_poi_fused_reflection_pad2d_0 --------------------------
	.section	.nv.constant0.triton_poi_fused_reflection_pad2d_0,"a",@progbits
	.sectionflags	@""
	.align	4
.nv.constant0.triton_poi_fused_reflection_pad2d_0:
	.zero		548
